//
// Generated by NVIDIA NVVM Compiler
//
// Compiler Build ID: CL-36424714
// Cuda compilation tools, release 13.0, V13.0.88
// Based on NVVM 20.0.0
//

.version 9.0
.target sm_100
.address_size 64

	// .globl	_Z5saxpyiPfS_

.visible .entry _Z5saxpyiPfS_(
	.param .u32 _Z5saxpyiPfS__param_0,
	.param .u64 .ptr .align 1 _Z5saxpyiPfS__param_1,
	.param .u64 .ptr .align 1 _Z5saxpyiPfS__param_2
)
{
	.reg .pred 	%p<2>;
	.reg .b32 	%r<7>;
	.reg .b32 	%f<4>;
	.reg .b64 	%rd<10>;

	ld.param.u32 	%r2, [_Z5saxpyiPfS__param_0];
	ld.param.u64 	%rd1, [_Z5saxpyiPfS__param_1];
	ld.param.u64 	%rd2, [_Z5saxpyiPfS__param_2];
	mov.u32 	%r3, %ctaid.x;
	mov.u32 	%r4, %ntid.x;
	mov.u32 	%r5, %tid.x;
	mad.lo.s32 	%r1, %r3, %r4, %r5;
	setp.ge.s32 	%p1, %r1, %r2;
	@%p1 bra 	$L__BB0_2;
	cvta.to.global.u64 	%rd3, %rd1;
	cvta.to.global.u64 	%rd4, %rd2;
	mul.wide.s32 	%rd5, %r1, 4;
	add.s64 	%rd6, %rd3, %rd5;
	ld.global.f32 	%f1, [%rd6];
	add.s32 	%r6, %r1, 1;
	mul.wide.u32 	%rd7, %r6, 4;
	add.s64 	%rd8, %rd4, %rd7;
	ld.global.f32 	%f2, [%rd8];
	add.f32 	%f3, %f1, %f2;
	add.s64 	%rd9, %rd4, %rd5;
	st.global.f32 	[%rd9], %f3;
$L__BB0_2:
	ret;

}


// ===== COMPILED SASS (sm_100) =====

	.target	sm_100

	.elftype	@"ET_EXEC"


//--------------------- .note.nv.tkinfo           --------------------------
	.section	.note.nv.tkinfo,"",@"SHT_NOTE"
	.sectionflags	@"SHF_NOTE_NV_TKINFO"
	.tkinfo
        /*0018*/ 	.word	0x00000002
        /*0030*/ 	.string	""
        /*0030*/ 	.string	"ptxas"
        /*0030*/ 	.string	"Cuda compilation tools, release 13.0, V13.0.88"
        /*0030*/ 	.string	"Build cuda_13.0.r13.0/compiler.36424714_0"
        /*0030*/ 	.string	"-arch sm_100 -m 64 "



//--------------------- .note.nv.cuinfo           --------------------------
	.section	.note.nv.cuinfo,"",@"SHT_NOTE"
	.sectionflags	@"SHF_NOTE_NV_CUINFO"
        /*0018*/ 	.short	0x0002
        /*001a*/ 	.short	0x0064
        /*001c*/ 	.short	0x0082
	.zero		2


//--------------------- .nv.info                  --------------------------
	.section	.nv.info,"",@"SHT_CUDA_INFO"
	.align	4


	//----- nvinfo : EIATTR_REGCOUNT
	.align		4
        /*0000*/ 	.byte	0x04, 0x2f
        /*0002*/ 	.short	(.L_1 - .L_0)
	.align		4
.L_0:
        /*0004*/ 	.word	index@(_Z5saxpyiPfS_)
        /*0008*/ 	.word	0x0000000c


	//----- nvinfo : EIATTR_FRAME_SIZE
	.align		4
.L_1:
        /*000c*/ 	.byte	0x04, 0x11
        /*000e*/ 	.short	(.L_3 - .L_2)
	.align		4
.L_2:
        /*0010*/ 	.word	index@(_Z5saxpyiPfS_)
        /*0014*/ 	.word	0x00000000


	//----- nvinfo : EIATTR_MIN_STACK_SIZE
	.align		4
.L_3:
        /*0018*/ 	.byte	0x04, 0x12
        /*001a*/ 	.short	(.L_5 - .L_4)
	.align		4
.L_4:
        /*001c*/ 	.word	index@(_Z5saxpyiPfS_)
        /*0020*/ 	.word	0x00000000
.L_5:


//--------------------- .nv.compat                --------------------------
	.section	.nv.compat,"",@"SHT_CUDA_COMPAT_INFO"
	.align	4
        /*0000*/ 	.byte	0x02, 0x09, 0x00, 0x00, 0x02, 0x02, 0x01, 0x00, 0x02, 0x05, 0x05, 0x00, 0x03, 0x07, 0x01, 0x01
        /*0010*/ 	.byte	0x02, 0x03, 0x00, 0x00, 0x02, 0x06, 0x01, 0x00, 0x04, 0x0b, 0x08, 0x00, 0x09, 0x00, 0x00, 0x00
        /*0020*/ 	.byte	0x00, 0x00, 0x00, 0x00


//--------------------- .nv.info._Z5saxpyiPfS_    --------------------------
	.section	.nv.info._Z5saxpyiPfS_,"",@"SHT_CUDA_INFO"
	.sectionflags	@""
	.align	4


	//----- nvinfo : EIATTR_CUDA_API_VERSION
	.align		4
        /*0000*/ 	.byte	0x04, 0x37
        /*0002*/ 	.short	(.L_7 - .L_6)
.L_6:
        /*0004*/ 	.word	0x00000082


	//----- nvinfo : EIATTR_KPARAM_INFO
	.align		4
.L_7:
        /*0008*/ 	.byte	0x04, 0x17
        /*000a*/ 	.short	(.L_9 - .L_8)
.L_8:
        /*000c*/ 	.word	0x00000000
        /*0010*/ 	.short	0x0002
        /*0012*/ 	.short	0x0010
        /*0014*/ 	.byte	0x00, 0xf5, 0x21, 0x00


	//----- nvinfo : EIATTR_KPARAM_INFO
	.align		4
.L_9:
        /*0018*/ 	.byte	0x04, 0x17
        /*001a*/ 	.short	(.L_11 - .L_10)
.L_10:
        /*001c*/ 	.word	0x00000000
        /*0020*/ 	.short	0x0001
        /*0022*/ 	.short	0x0008
        /*0024*/ 	.byte	0x00, 0xf5, 0x21, 0x00


	//----- nvinfo : EIATTR_KPARAM_INFO
	.align		4
.L_11:
        /*0028*/ 	.byte	0x04, 0x17
        /*002a*/ 	.short	(.L_13 - .L_12)
.L_12:
        /*002c*/ 	.word	0x00000000
        /*0030*/ 	.short	0x0000
        /*0032*/ 	.short	0x0000
        /*0034*/ 	.byte	0x00, 0xf0, 0x11, 0x00


	//----- nvinfo : EIATTR_SPARSE_MMA_MASK
	.align		4
.L_13:
        /*0038*/ 	.byte	0x03, 0x50
        /*003a*/ 	.short	0x0000


	//----- nvinfo : EIATTR_MAXREG_COUNT
	.align		4
        /*003c*/ 	.byte	0x03, 0x1b
        /*003e*/ 	.short	0x00ff


	//----- nvinfo : EIATTR_MERCURY_ISA_VERSION
	.align		4
        /*0040*/ 	.byte	0x03, 0x5f
        /*0042*/ 	.short	0x0101


	//----- nvinfo : EIATTR_VRC_CTA_INIT_COUNT
	.align		4
        /*0044*/ 	.byte	0x02, 0x4a
	.zero		1
	.zero		1


	//----- nvinfo : EIATTR_EXIT_INSTR_OFFSETS
	.align		4
        /*0048*/ 	.byte	0x04, 0x1c
        /*004a*/ 	.short	(.L_15 - .L_14)


	//   ....[0]....
.L_14:
        /*004c*/ 	.word	0x00000070


	//   ....[1]....
        /*0050*/ 	.word	0x00000130


	//----- nvinfo : EIATTR_CBANK_PARAM_SIZE
	.align		4
.L_15:
        /*0054*/ 	.byte	0x03, 0x19
        /*0056*/ 	.short	0x0018


	//----- nvinfo : EIATTR_PARAM_CBANK
	.align		4
        /*0058*/ 	.byte	0x04, 0x0a
        /*005a*/ 	.short	(.L_17 - .L_16)
	.align		4
.L_16:
        /*005c*/ 	.word	index@(.nv.constant0._Z5saxpyiPfS_)
        /*0060*/ 	.short	0x0380
        /*0062*/ 	.short	0x0018


	//----- nvinfo : EIATTR_SW_WAR
	.align		4
.L_17:
        /*0064*/ 	.byte	0x04, 0x36
        /*0066*/ 	.short	(.L_19 - .L_18)
.L_18:
        /*0068*/ 	.word	0x00000008
.L_19:


//--------------------- .nv.callgraph             --------------------------
	.section	.nv.callgraph,"",@"SHT_CUDA_CALLGRAPH"
	.align	4
	.sectionentsize	8
	.align		4
        /*0000*/ 	.word	0x00000000
	.align		4
        /*0004*/ 	.word	0xffffffff
	.align		4
        /*0008*/ 	.word	0x00000000
	.align		4
        /*000c*/ 	.word	0xfffffffe
	.align		4
        /*0010*/ 	.word	0x00000000
	.align		4
        /*0014*/ 	.word	0xfffffffd
	.align		4
        /*0018*/ 	.word	0x00000000
	.align		4
        /*001c*/ 	.word	0xfffffffc


//--------------------- .text._Z5saxpyiPfS_       --------------------------
	.section	.text._Z5saxpyiPfS_,"ax",@progbits
	.align	128
        .global         _Z5saxpyiPfS_
        .type           _Z5saxpyiPfS_,@function
        .size           _Z5saxpyiPfS_,(.L_x_1 - _Z5saxpyiPfS_)
        .other          _Z5saxpyiPfS_,@"STO_CUDA_ENTRY STV_DEFAULT"
_Z5saxpyiPfS_:
.text._Z5saxpyiPfS_:
[----:B------:R-:W-:Y:S01]  /*0000*/  LDC R1, c[0x0][0x37c] ;  /* 0x0000df00ff017b82 */ /* 0x000fe20000000800 */
[----:B------:R-:W0:Y:S07]  /*0010*/  S2R R0, SR_TID.X ;  /* 0x0000000000007919 */ /* 0x000e2e0000002100 */
[----:B------:R-:W0:Y:S01]  /*0020*/  S2UR UR4, SR_CTAID.X ;  /* 0x00000000000479c3 */ /* 0x000e220000002500 */
[----:B------:R-:W1:Y:S07]  /*0030*/  LDCU UR5, c[0x0][0x380] ;  /* 0x00007000ff0577ac */ /* 0x000e6e0008000800 */
[----:B------:R-:W0:Y:S02]  /*0040*/  LDC R9, c[0x0][0x360] ;  /* 0x0000d800ff097b82 */ /* 0x000e240000000800 */
[----:B0-----:R-:W-:-:S05]  /*0050*/  IMAD R9, R9, UR4, R0 ;  /* 0x0000000409097c24 */ /* 0x001fca000f8e0200 */
[----:B-1----:R-:W-:-:S13]  /*0060*/  ISETP.GE.AND P0, PT, R9, UR5, PT ;  /* 0x0000000509007c0c */ /* 0x002fda000bf06270 */
[----:B------:R-:W-:Y:S05]  /*0070*/  @P0 EXIT ;  /* 0x000000000000094d */ /* 0x000fea0003800000 */
[----:B------:R-:W0:Y:S01]  /*0080*/  LDC.64 R2, c[0x0][0x388] ;  /* 0x0000e200ff027b82 */ /* 0x000e220000000a00 */
[----:B------:R-:W1:Y:S01]  /*0090*/  LDCU.64 UR4, c[0x0][0x358] ;  /* 0x00006b00ff0477ac */ /* 0x000e620008000a00 */
[----:B------:R-:W-:-:S06]  /*00a0*/  IADD3 R5, PT, PT, R9, 0x1, RZ ;  /* 0x0000000109057810 */ /* 0x000fcc0007ffe0ff */
[----:B------:R-:W2:Y:S01]  /*00b0*/  LDC.64 R6, c[0x0][0x390] ;  /* 0x0000e400ff067b82 */ /* 0x000ea20000000a00 */
[----:B0-----:R-:W-:-:S06]  /*00c0*/  IMAD.WIDE R2, R9, 0x4, R2 ;  /* 0x0000000409027825 */ /* 0x001fcc00078e0202 */
[----:B-1----:R-:W3:Y:S01]  /*00d0*/  LDG.E R2, desc[UR4][R2.64] ;  /* 0x0000000402027981 */ /* 0x002ee2000c1e1900 */
[----:B--2---:R-:W-:-:S06]  /*00e0*/  IMAD.WIDE.U32 R4, R5, 0x4, R6 ;  /* 0x0000000405047825 */ /* 0x004fcc00078e0006 */
[----:B------:R-:W3:Y:S01]  /*00f0*/  LDG.E R5, desc[UR4][R4.64] ;  /* 0x0000000404057981 */ /* 0x000ee2000c1e1900 */
[----:B------:R-:W-:-:S04]  /*0100*/  IMAD.WIDE R6, R9, 0x4, R6 ;  /* 0x0000000409067825 */ /* 0x000fc800078e0206 */
[----:B---3--:R-:W-:-:S05]  /*0110*/  FADD R9, R2, R5 ;  /* 0x0000000502097221 */ /* 0x008fca0000000000 */
[----:B------:R-:W-:Y:S01]  /*0120*/  STG.E desc[UR4][R6.64], R9 ;  /* 0x0000000906007986 */ /* 0x000fe2000c101904 */
[----:B------:R-:W-:Y:S05]  /*0130*/  EXIT ;  /* 0x000000000000794d */ /* 0x000fea0003800000 */
.L_x_0:
[----:B------:R-:W-:-:S00]  /*0140*/  BRA `(.L_x_0) ;  /* 0xfffffffc00fc7947 */ /* 0x000fc0000383ffff */
[----:B------:R-:W-:-:S00]  /*0150*/  NOP ;  /* 0x0000000000007918 */ /* 0x000fc00000000000 */
        /* <DEDUP_REMOVED lines=10> */
.L_x_1:


//--------------------- .nv.shared.reserved.0     --------------------------
	.section	.nv.shared.reserved.0,"aw",@nobits
	.weak		__nv_reservedSMEM_offset_0_alias
	.size		__nv_reservedSMEM_offset_0_alias, 0, 64
	.other		__nv_reservedSMEM_offset_0_alias,@"STO_CUDA_RESERVED_SHARED STV_DEFAULT"
__nv_reservedSMEM_offset_0_alias:
	.zero		0
	.zero		64


//--------------------- .nv.constant0._Z5saxpyiPfS_ --------------------------
	.section	.nv.constant0._Z5saxpyiPfS_,"a",@progbits
	.sectionflags	@""
	.align	4
.nv.constant0._Z5saxpyiPfS_:
	.zero		920


//--------------------- SYMBOLS --------------------------

	.type		.nv.reservedSmem.offset0,@object
	.size		.nv.reservedSmem.offset0,0x4
